	.headerflags	@"EF_CUDA_TEXMODE_UNIFIED EF_CUDA_64BIT_ADDRESS EF_CUDA_ACCELERATORS EF_CUDA_SM90 EF_CUDA_VIRTUAL_SM(EF_CUDA_SM90)"
	.elftype	@"ET_EXEC"


//--------------------- .nv.info                  --------------------------
	.section	.nv.info,"",@"SHT_CUDA_INFO"
	.align	4


	//----- nvinfo : EIATTR_REGCOUNT
	.align		4
        /*0000*/ 	.byte	0x04, 0x2f
        /*0002*/ 	.short	(.L_1 - .L_0)
	.align		4
.L_0:
        /*0004*/ 	.word	index@(triton_poi_fused__to_copy_28)
        /*0008*/ 	.word	0x0000000a


	//----- nvinfo : EIATTR_MIN_STACK_SIZE
	.align		4
.L_1:
        /*000c*/ 	.byte	0x04, 0x12
        /*000e*/ 	.short	(.L_3 - .L_2)
	.align		4
.L_2:
        /*0010*/ 	.word	index@(triton_poi_fused__to_copy_28)
        /*0014*/ 	.word	0x00000000


	//----- nvinfo : EIATTR_FRAME_SIZE
	.align		4
.L_3:
        /*0018*/ 	.byte	0x04, 0x11
        /*001a*/ 	.short	(.L_5 - .L_4)
	.align		4
.L_4:
        /*001c*/ 	.word	index@(triton_poi_fused__to_copy_28)
        /*0020*/ 	.word	0x00000000


	//----- nvinfo : EIATTR_MIN_STACK_SIZE
	.align		4
.L_5:
        /*0024*/ 	.byte	0x04, 0x12
        /*0026*/ 	.short	(.L_7 - .L_6)
	.align		4
.L_6:
        /*0028*/ 	.word	index@(triton_poi_fused__to_copy_28)
        /*002c*/ 	.word	0x00000000
.L_7:


//--------------------- .nv.info.triton_poi_fused__to_copy_28 --------------------------
	.section	.nv.info.triton_poi_fused__to_copy_28,"",@"SHT_CUDA_INFO"
	.sectionflags	@""
	.align	4


	//----- nvinfo : EIATTR_CUDA_API_VERSION
	.align		4
        /*0000*/ 	.byte	0x04, 0x37
        /*0002*/ 	.short	(.L_9 - .L_8)
.L_8:
        /*0004*/ 	.word	0x0000007c


	//----- nvinfo : EIATTR_KPARAM_INFO
	.align		4
.L_9:
        /*0008*/ 	.byte	0x04, 0x17
        /*000a*/ 	.short	(.L_11 - .L_10)
.L_10:
        /*000c*/ 	.word	0x00000000
        /*0010*/ 	.short	0x0001
        /*0012*/ 	.short	0x0008
        /*0014*/ 	.byte	0x00, 0xf0, 0x11, 0x00


	//----- nvinfo : EIATTR_KPARAM_INFO
	.align		4
.L_11:
        /*0018*/ 	.byte	0x04, 0x17
        /*001a*/ 	.short	(.L_13 - .L_12)
.L_12:
        /*001c*/ 	.word	0x00000000
        /*0020*/ 	.short	0x0000
        /*0022*/ 	.short	0x0000
        /*0024*/ 	.byte	0x00, 0xf4, 0x21, 0x00


	//----- nvinfo : EIATTR_SPARSE_MMA_MASK
	.align		4
.L_13:
        /*0028*/ 	.byte	0x03, 0x50
        /*002a*/ 	.short	0x0000


	//----- nvinfo : EIATTR_MAXREG_COUNT
	.align		4
        /*002c*/ 	.byte	0x03, 0x1b
        /*002e*/ 	.short	0x00ff


	//----- nvinfo : EIATTR_EXIT_INSTR_OFFSETS
	.align		4
        /*0030*/ 	.byte	0x04, 0x1c
        /*0032*/ 	.short	(.L_15 - .L_14)


	//   ....[0]....
.L_14:
        /*0034*/ 	.word	0x00000140


	//   ....[1]....
        /*0038*/ 	.word	0x00000170


	//----- nvinfo : EIATTR_REQNTID
	.align		4
.L_15:
        /*003c*/ 	.byte	0x04, 0x10
        /*003e*/ 	.short	(.L_17 - .L_16)
.L_16:
        /*0040*/ 	.word	0x00000020
        /*0044*/ 	.word	0x00000001
        /*0048*/ 	.word	0x00000001


	//----- nvinfo : EIATTR_CBANK_PARAM_SIZE
	.align		4
.L_17:
        /*004c*/ 	.byte	0x03, 0x19
        /*004e*/ 	.short	0x000c


	//----- nvinfo : EIATTR_PARAM_CBANK
	.align		4
        /*0050*/ 	.byte	0x04, 0x0a
        /*0052*/ 	.short	(.L_19 - .L_18)
	.align		4
.L_18:
        /*0054*/ 	.word	index@(.nv.constant0.triton_poi_fused__to_copy_28)
        /*0058*/ 	.short	0x0210
        /*005a*/ 	.short	0x000c


	//----- nvinfo : EIATTR_SW_WAR
	.align		4
.L_19:
        /*005c*/ 	.byte	0x04, 0x36
        /*005e*/ 	.short	(.L_21 - .L_20)
.L_20:
        /*0060*/ 	.word	0x00000008
.L_21:


//--------------------- .nv.callgraph             --------------------------
	.section	.nv.callgraph,"",@"SHT_CUDA_CALLGRAPH"
	.align	4
	.sectionentsize	8
	.align		4
        /*0000*/ 	.word	0x00000000
	.align		4
        /*0004*/ 	.word	0xffffffff
	.align		4
        /*0008*/ 	.word	0x00000000
	.align		4
        /*000c*/ 	.word	0xfffffffe
	.align		4
        /*0010*/ 	.word	0x00000000
	.align		4
        /*0014*/ 	.word	0xfffffffd
	.align		4
        /*0018*/ 	.word	0x00000000
	.align		4
        /*001c*/ 	.word	0xfffffffc


//--------------------- .text.triton_poi_fused__to_copy_28 --------------------------
	.section	.text.triton_poi_fused__to_copy_28,"ax",@progbits
	.align	128
        .global         triton_poi_fused__to_copy_28
        .type           triton_poi_fused__to_copy_28,@function
        .size           triton_poi_fused__to_copy_28,(.L_x_1 - triton_poi_fused__to_copy_28)
        .other          triton_poi_fused__to_copy_28,@"STO_CUDA_ENTRY STV_DEFAULT"
triton_poi_fused__to_copy_28:
.text.triton_poi_fused__to_copy_28:
[----:B------:R-:W0:Y:S02]  /*0000*/  LDC R1, c[0x0][0x28] ;  /* 0x00000a00ff017b82 */ /* 0x000e240000000800 */
[----:B------:R-:W1:Y:S01]  /*0010*/  S2R R0, SR_TID.X ;  /* 0x0000000000007919 */ /* 0x000e620000002100 */
[----:B------:R-:W2:Y:S01]  /*0020*/  S2R R5, SR_CTAID.X ;  /* 0x0000000000057919 */ /* 0x000ea20000002500 */
[----:B-1----:R-:W-:-:S05]  /*0030*/  IMAD.SHL.U32 R0, R0, 0x2, RZ ;  /* 0x0000000200007824 */ /* 0x002fca00078e00ff */
[----:B------:R-:W-:-:S05]  /*0040*/  LOP3.LUT R0, R0, 0x3e, RZ, 0xc0, !PT ;  /* 0x0000003e00007812 */ /* 0x000fca00078ec0ff */
[----:B--2---:R-:W-:-:S04]  /*0050*/  IMAD R5, R5, 0x40, R0 ;  /* 0x0000004005057824 */ /* 0x004fc800078e0200 */
[C---:B------:R-:W-:Y:S01]  /*0060*/  VIADD R0, R5.reuse, 0x1 ;  /* 0x0000000105007836 */ /* 0x040fe20000000000 */
[----:B------:R-:W-:Y:S02]  /*0070*/  I2FP.F32.S32 R2, R5 ;  /* 0x0000000500027245 */ /* 0x000fe40000201400 */
[----:B------:R-:W-:Y:S02]  /*0080*/  ISETP.GE.AND P0, PT, R5, 0x40, PT ;  /* 0x000000400500780c */ /* 0x000fe40003f06270 */
[----:B------:R-:W-:Y:S01]  /*0090*/  I2FP.F32.S32 R0, R0 ;  /* 0x0000000000007245 */ /* 0x000fe20000201400 */
[----:B------:R-:W-:Y:S02]  /*00a0*/  FMUL R4, R2, 0.4920634925365447998 ;  /* 0x3efbefbf02047820 */ /* 0x000fe40000400000 */
[----:B------:R-:W1:Y:S02]  /*00b0*/  LDC.64 R2, c[0x0][0x210] ;  /* 0x00008400ff027b82 */ /* 0x000e640000000a00 */
[----:B------:R-:W-:Y:S01]  /*00c0*/  FMUL R0, R0, 0.4920634925365447998 ;  /* 0x3efbefbf00007820 */ /* 0x000fe20000400000 */
[----:B------:R-:W-:-:S04]  /*00d0*/  FMNMX R4, RZ, R4, !PT ;  /* 0x00000004ff047209 */ /* 0x000fc80007800000 */
[----:B------:R-:W-:Y:S02]  /*00e0*/  FMNMX R0, RZ, R0, !PT ;  /* 0x00000000ff007209 */ /* 0x000fe40007800000 */
[----:B------:R-:W2:Y:S08]  /*00f0*/  F2I.TRUNC.NTZ R4, R4 ;  /* 0x0000000400047305 */ /* 0x000eb0000020f100 */
[----:B------:R-:W3:Y:S01]  /*0100*/  F2I.TRUNC.NTZ R6, R0 ;  /* 0x0000000000067305 */ /* 0x000ee2000020f100 */
[----:B-1----:R-:W-:Y:S01]  /*0110*/  IMAD.WIDE R2, R5, 0x8, R2 ;  /* 0x0000000805027825 */ /* 0x002fe200078e0202 */
[----:B--2---:R-:W-:-:S02]  /*0120*/  SHF.R.S32.HI R5, RZ, 0x1f, R4 ;  /* 0x0000001fff057819 */ /* 0x004fc40000011404 */
[----:B---3--:R-:W-:Y:S01]  /*0130*/  SHF.R.S32.HI R7, RZ, 0x1f, R6 ;  /* 0x0000001fff077819 */ /* 0x008fe20000011406 */
[----:B------:R-:W-:Y:S06]  /*0140*/  @P0 EXIT ;  /* 0x000000000000094d */ /* 0x000fec0003800000 */
[----:B------:R-:W-:Y:S02]  /*0150*/  ULDC.64 UR4, c[0x0][0x208] ;  /* 0x0000820000047ab9 */ /* 0x000fe40000000a00 */
[----:B------:R-:W-:Y:S01]  /*0160*/  STG.E.128 desc[UR4][R2.64], R4 ;  /* 0x0000000402007986 */ /* 0x000fe2000c101d04 */
[----:B------:R-:W-:Y:S05]  /*0170*/  EXIT ;  /* 0x000000000000794d */ /* 0x000fea0003800000 */
.L_x_0:
[----:B------:R-:W-:-:S00]  /*0180*/  BRA `(.L_x_0) ;  /* 0xfffffffc00fc7947 */ /* 0x000fc0000383ffff */
[----:B------:R-:W-:-:S00]  /*0190*/  NOP ;  /* 0x0000000000007918 */ /* 0x000fc00000000000 */
        /* <DEDUP_REMOVED lines=14> */
.L_x_1:


//--------------------- .nv.constant0.triton_poi_fused__to_copy_28 --------------------------
	.section	.nv.constant0.triton_poi_fused__to_copy_28,"a",@progbits
	.sectionflags	@""
	.align	4
.nv.constant0.triton_poi_fused__to_copy_28:
	.zero		540
